	.headerflags	@"EF_CUDA_TEXMODE_UNIFIED EF_CUDA_64BIT_ADDRESS EF_CUDA_ACCELERATORS EF_CUDA_SM90 EF_CUDA_VIRTUAL_SM(EF_CUDA_SM90)"
	.elftype	@"ET_EXEC"


//--------------------- .nv.info                  --------------------------
	.section	.nv.info,"",@"SHT_CUDA_INFO"
	.align	4


	//----- nvinfo : EIATTR_REGCOUNT
	.align		4
        /*0000*/ 	.byte	0x04, 0x2f
        /*0002*/ 	.short	(.L_2 - .L_1)
	.align		4
.L_1:
        /*0004*/ 	.word	index@(triton_poi_fused_addmm_tanh_0)
        /*0008*/ 	.word	0x0000000c


	//----- nvinfo : EIATTR_MIN_STACK_SIZE
	.align		4
.L_2:
        /*000c*/ 	.byte	0x04, 0x12
        /*000e*/ 	.short	(.L_4 - .L_3)
	.align		4
.L_3:
        /*0010*/ 	.word	index@(triton_poi_fused_addmm_tanh_0)
        /*0014*/ 	.word	0x00000000


	//----- nvinfo : EIATTR_FRAME_SIZE
	.align		4
.L_4:
        /*0018*/ 	.byte	0x04, 0x11
        /*001a*/ 	.short	(.L_6 - .L_5)
	.align		4
.L_5:
        /*001c*/ 	.word	index@(triton_poi_fused_addmm_tanh_0)
        /*0020*/ 	.word	0x00000000


	//----- nvinfo : EIATTR_MIN_STACK_SIZE
	.align		4
.L_6:
        /*0024*/ 	.byte	0x04, 0x12
        /*0026*/ 	.short	(.L_8 - .L_7)
	.align		4
.L_7:
        /*0028*/ 	.word	index@(triton_poi_fused_addmm_tanh_0)
        /*002c*/ 	.word	0x00000000
.L_8:


//--------------------- .nv.info.triton_poi_fused_addmm_tanh_0 --------------------------
	.section	.nv.info.triton_poi_fused_addmm_tanh_0,"",@"SHT_CUDA_INFO"
	.sectionflags	@""
	.align	4


	//----- nvinfo : EIATTR_CUDA_API_VERSION
	.align		4
        /*0000*/ 	.byte	0x04, 0x37
        /*0002*/ 	.short	(.L_10 - .L_9)
.L_9:
        /*0004*/ 	.word	0x0000007c


	//----- nvinfo : EIATTR_KPARAM_INFO
	.align		4
.L_10:
        /*0008*/ 	.byte	0x04, 0x17
        /*000a*/ 	.short	(.L_12 - .L_11)
.L_11:
        /*000c*/ 	.word	0x00000000
        /*0010*/ 	.short	0x0002
        /*0012*/ 	.short	0x0010
        /*0014*/ 	.byte	0x00, 0xf0, 0x11, 0x00


	//----- nvinfo : EIATTR_KPARAM_INFO
	.align		4
.L_12:
        /*0018*/ 	.byte	0x04, 0x17
        /*001a*/ 	.short	(.L_14 - .L_13)
.L_13:
        /*001c*/ 	.word	0x00000000
        /*0020*/ 	.short	0x0001
        /*0022*/ 	.short	0x0008
        /*0024*/ 	.byte	0x00, 0xf4, 0x21, 0x00


	//----- nvinfo : EIATTR_KPARAM_INFO
	.align		4
.L_14:
        /*0028*/ 	.byte	0x04, 0x17
        /*002a*/ 	.short	(.L_16 - .L_15)
.L_15:
        /*002c*/ 	.word	0x00000000
        /*0030*/ 	.short	0x0000
        /*0032*/ 	.short	0x0000
        /*0034*/ 	.byte	0x00, 0xf4, 0x21, 0x00


	//----- nvinfo : EIATTR_SPARSE_MMA_MASK
	.align		4
.L_16:
        /*0038*/ 	.byte	0x03, 0x50
        /*003a*/ 	.short	0x0000


	//----- nvinfo : EIATTR_MAXREG_COUNT
	.align		4
        /*003c*/ 	.byte	0x03, 0x1b
        /*003e*/ 	.short	0x00ff


	//----- nvinfo : EIATTR_EXIT_INSTR_OFFSETS
	.align		4
        /*0040*/ 	.byte	0x04, 0x1c
        /*0042*/ 	.short	(.L_18 - .L_17)


	//   ....[0]....
.L_17:
        /*0044*/ 	.word	0x000002b0


	//   ....[1]....
        /*0048*/ 	.word	0x000002d0


	//----- nvinfo : EIATTR_REQNTID
	.align		4
.L_18:
        /*004c*/ 	.byte	0x04, 0x10
        /*004e*/ 	.short	(.L_20 - .L_19)
.L_19:
        /*0050*/ 	.word	0x00000080
        /*0054*/ 	.word	0x00000001
        /*0058*/ 	.word	0x00000001


	//----- nvinfo : EIATTR_CRS_STACK_SIZE
	.align		4
.L_20:
        /*005c*/ 	.byte	0x04, 0x1e
        /*005e*/ 	.short	(.L_22 - .L_21)
.L_21:
        /*0060*/ 	.word	0x00000000


	//----- nvinfo : EIATTR_CBANK_PARAM_SIZE
	.align		4
.L_22:
        /*0064*/ 	.byte	0x03, 0x19
        /*0066*/ 	.short	0x0014


	//----- nvinfo : EIATTR_PARAM_CBANK
	.align		4
        /*0068*/ 	.byte	0x04, 0x0a
        /*006a*/ 	.short	(.L_24 - .L_23)
	.align		4
.L_23:
        /*006c*/ 	.word	index@(.nv.constant0.triton_poi_fused_addmm_tanh_0)
        /*0070*/ 	.short	0x0210
        /*0072*/ 	.short	0x0014


	//----- nvinfo : EIATTR_SW_WAR
	.align		4
.L_24:
        /*0074*/ 	.byte	0x04, 0x36
        /*0076*/ 	.short	(.L_26 - .L_25)
.L_25:
        /*0078*/ 	.word	0x00000008
.L_26:


//--------------------- .nv.callgraph             --------------------------
	.section	.nv.callgraph,"",@"SHT_CUDA_CALLGRAPH"
	.align	4
	.sectionentsize	8
	.align		4
        /*0000*/ 	.word	0x00000000
	.align		4
        /*0004*/ 	.word	0xffffffff
	.align		4
        /*0008*/ 	.word	0x00000000
	.align		4
        /*000c*/ 	.word	0xfffffffe
	.align		4
        /*0010*/ 	.word	0x00000000
	.align		4
        /*0014*/ 	.word	0xfffffffd
	.align		4
        /*0018*/ 	.word	0x00000000
	.align		4
        /*001c*/ 	.word	0xfffffffc


//--------------------- .nv.constant4             --------------------------
	.section	.nv.constant4,"a",@progbits
	.align	8
	.align		8
.nv.constant4:
        /*0000*/ 	.dword	_$_str


//--------------------- .text.triton_poi_fused_addmm_tanh_0 --------------------------
	.section	.text.triton_poi_fused_addmm_tanh_0,"ax",@progbits
	.align	128
        .global         triton_poi_fused_addmm_tanh_0
        .type           triton_poi_fused_addmm_tanh_0,@function
        .size           triton_poi_fused_addmm_tanh_0,(.L_x_4 - triton_poi_fused_addmm_tanh_0)
        .other          triton_poi_fused_addmm_tanh_0,@"STO_CUDA_ENTRY STV_DEFAULT"
triton_poi_fused_addmm_tanh_0:
.text.triton_poi_fused_addmm_tanh_0:
[----:B------:R-:W0:Y:S02]  /*0000*/  LDC R1, c[0x0][0x28] ;  /* 0x00000a00ff017b82 */ /* 0x000e240000000800 */
[----:B------:R-:W1:Y:S01]  /*0010*/  S2R R0, SR_TID.X ;  /* 0x0000000000007919 */ /* 0x000e620000002100 */
[----:B------:R-:W2:Y:S01]  /*0020*/  LDC.64 R2, c[0x0][0x210] ;  /* 0x00008400ff027b82 */ /* 0x000ea20000000a00 */
[----:B------:R-:W-:Y:S01]  /*0030*/  ULDC.64 UR4, c[0x0][0x208] ;  /* 0x0000820000047ab9 */ /* 0x000fe20000000a00 */
[----:B------:R-:W3:Y:S06]  /*0040*/  S2R R7, SR_CTAID.X ;  /* 0x0000000000077919 */ /* 0x000eec0000002500 */
[----:B------:R-:W4:Y:S01]  /*0050*/  LDC.64 R4, c[0x0][0x218] ;  /* 0x00008600ff047b82 */ /* 0x000f220000000a00 */
[----:B-1----:R-:W-:-:S02]  /*0060*/  LOP3.LUT R0, R0, 0x7f, RZ, 0xc0, !PT ;  /* 0x0000007f00007812 */ /* 0x002fc400078ec0ff */
[----:B---3--:R-:W-:Y:S02]  /*0070*/  SHF.R.S32.HI R6, RZ, 0x18, R7 ;  /* 0x00000018ff067819 */ /* 0x008fe40000011407 */
[----:B------:R-:W-:Y:S02]  /*0080*/  LEA R7, R7, R0, 0x7 ;  /* 0x0000000007077211 */ /* 0x000fe400078e38ff */
[----:B------:R-:W-:Y:S02]  /*0090*/  SGXT R0, R6, 0x1 ;  /* 0x000000010600781a */ /* 0x000fe40000000200 */
[C---:B------:R-:W-:Y:S01]  /*00a0*/  ISETP.GE.AND P0, PT, R7.reuse, 0x400, PT ;  /* 0x000004000700780c */ /* 0x040fe20003f06270 */
[----:B--2---:R-:W-:Y:S01]  /*00b0*/  IMAD.WIDE R2, R7, 0x4, R2 ;  /* 0x0000000407027825 */ /* 0x004fe200078e0202 */
[----:B------:R-:W-:-:S04]  /*00c0*/  LEA.HI R0, R0, R7, RZ, 0x6 ;  /* 0x0000000700007211 */ /* 0x000fc800078f30ff */
[----:B------:R-:W-:-:S04]  /*00d0*/  LOP3.LUT R0, R0, 0xffffffc0, RZ, 0xc0, !PT ;  /* 0xffffffc000007812 */ /* 0x000fc800078ec0ff */
[----:B------:R-:W-:Y:S01]  /*00e0*/  IADD3 R9, R7, -R0, RZ ;  /* 0x8000000007097210 */ /* 0x000fe20007ffe0ff */
[----:B------:R-:W-:Y:S01]  /*00f0*/  HFMA2.MMA R0, -RZ, RZ, 0, 0 ;  /* 0x00000000ff007435 */ /* 0x000fe200000001ff */
[----:B------:R-:W-:-:S03]  /*0100*/  MOV R7, RZ ;  /* 0x000000ff00077202 */ /* 0x000fc60000000f00 */
[----:B----4-:R-:W-:-:S05]  /*0110*/  IMAD.WIDE R4, R9, 0x4, R4 ;  /* 0x0000000409047825 */ /* 0x010fca00078e0204 */
[----:B------:R-:W2:Y:S04]  /*0120*/  @!P0 LDG.E.EL R7, desc[UR4][R4.64] ;  /* 0x0000000404078981 */ /* 0x000ea8000c2e1900 */
[----:B------:R-:W2:Y:S01]  /*0130*/  @!P0 LDG.E R0, desc[UR4][R2.64] ;  /* 0x0000000402008981 */ /* 0x000ea2000c1e1900 */
[----:B------:R-:W-:Y:S01]  /*0140*/  BSSY B0, `(.L_x_0) ;  /* 0x0000016000007945 */ /* 0x000fe20003800000 */
[----:B--2---:R-:W-:-:S04]  /*0150*/  FADD R7, R7, R0 ;  /* 0x0000000007077221 */ /* 0x004fc80000000000 */
[----:B------:R-:W-:-:S05]  /*0160*/  FADD.FTZ R6, |R7|, -RZ ;  /* 0x800000ff07067221 */ /* 0x000fca0000010200 */
[----:B------:R-:W-:-:S13]  /*0170*/  FSETP.GE.AND P1, PT, R6, 0.60000002384185791016, PT ;  /* 0x3f19999a0600780b */ /* 0x000fda0003f26000 */
[----:B------:R-:W-:Y:S05]  /*0180*/  @!P1 BRA `(.L_x_1) ;  /* 0x0000000000289947 */ /* 0x000fea0003800000 */
[C---:B------:R-:W-:Y:S01]  /*0190*/  FMUL R0, R6.reuse, 2.8853900432586669922 ;  /* 0x4038aa3b06007820 */ /* 0x040fe20000400000 */
[----:B------:R-:W-:Y:S02]  /*01a0*/  MOV R5, 0x3f800000 ;  /* 0x3f80000000057802 */ /* 0x000fe40000000f00 */
[----:B------:R-:W-:-:S03]  /*01b0*/  FSETP.GE.AND P1, PT, R6, 9.010913848876953125, PT ;  /* 0x41102cb40600780b */ /* 0x000fc60003f26000 */
[----:B------:R-:W1:Y:S02]  /*01c0*/  MUFU.EX2 R0, R0 ;  /* 0x0000000000007308 */ /* 0x000e640000000800 */
[----:B-1----:R-:W-:-:S06]  /*01d0*/  FADD R4, R0, 1 ;  /* 0x3f80000000047421 */ /* 0x002fcc0000000000 */
[----:B------:R-:W1:Y:S02]  /*01e0*/  MUFU.RCP R4, R4 ;  /* 0x0000000400047308 */ /* 0x000e640000001000 */
[----:B-1----:R-:W-:-:S05]  /*01f0*/  FFMA.FTZ R5, R4, -2, R5 ;  /* 0xc000000004057823 */ /* 0x002fca0000010005 */
[----:B------:R-:W-:-:S04]  /*0200*/  FSEL R5, R5, 1, !P1 ;  /* 0x3f80000005057808 */ /* 0x000fc80004800000 */
[----:B------:R-:W-:Y:S01]  /*0210*/  LOP3.LUT R5, R5, 0x80000000, R7, 0xf8, !PT ;  /* 0x8000000005057812 */ /* 0x000fe200078ef807 */
[----:B------:R-:W-:Y:S06]  /*0220*/  BRA `(.L_x_2) ;  /* 0x00000000001c7947 */ /* 0x000fec0003800000 */
.L_x_1:
[----:B------:R-:W-:Y:S01]  /*0230*/  MOV R0, 0x3c80f082 ;  /* 0x3c80f08200007802 */ /* 0x000fe20000000f00 */
[----:B------:R-:W-:-:S04]  /*0240*/  FMUL R5, R7, R7 ;  /* 0x0000000707057220 */ /* 0x000fc80000400000 */
[----:B------:R-:W-:-:S04]  /*0250*/  FFMA.FTZ R0, R5, R0, -0.052303962409496307373 ;  /* 0xbd563cae05007423 */ /* 0x000fc80000010000 */
[----:B------:R-:W-:-:S04]  /*0260*/  FFMA.FTZ R0, R5, R0, 0.1331529766321182251 ;  /* 0x3e08594105007423 */ /* 0x000fc80000010000 */
[----:B------:R-:W-:-:S04]  /*0270*/  FFMA.FTZ R0, R5, R0, -0.33332768082618713379 ;  /* 0xbeaaa9ed05007423 */ /* 0x000fc80000010000 */
[----:B------:R-:W-:-:S04]  /*0280*/  FFMA.FTZ R0, R5, R0, RZ ;  /* 0x0000000005007223 */ /* 0x000fc800000100ff */
[----:B------:R-:W-:-:S07]  /*0290*/  FFMA.FTZ R5, R7, R0, R7 ;  /* 0x0000000007057223 */ /* 0x000fce0000010007 */
.L_x_2:
[----:B------:R-:W-:Y:S05]  /*02a0*/  BSYNC B0 ;  /* 0x0000000000007941 */ /* 0x000fea0003800000 */
.L_x_0:
[----:B------:R-:W-:Y:S05]  /*02b0*/  @P0 EXIT ;  /* 0x000000000000094d */ /* 0x000fea0003800000 */
[----:B------:R-:W-:Y:S01]  /*02c0*/  STG.E desc[UR4][R2.64], R5 ;  /* 0x0000000502007986 */ /* 0x000fe2000c101904 */
[----:B------:R-:W-:Y:S05]  /*02d0*/  EXIT ;  /* 0x000000000000794d */ /* 0x000fea0003800000 */
.L_x_3:
[----:B------:R-:W-:-:S00]  /*02e0*/  BRA `(.L_x_3) ;  /* 0xfffffffc00fc7947 */ /* 0x000fc0000383ffff */
[----:B------:R-:W-:-:S00]  /*02f0*/  NOP ;  /* 0x0000000000007918 */ /* 0x000fc00000000000 */
        /* <DEDUP_REMOVED lines=8> */
.L_x_4:


//--------------------- .nv.global.init           --------------------------
	.section	.nv.global.init,"aw",@progbits
.nv.global.init:
	.type		_$_str,@object
	.size		_$_str,(.L_0 - _$_str)
_$_str:
        /*0000*/ 	.byte	0x5f, 0x5f, 0x43, 0x55, 0x44, 0x41, 0x5f, 0x46, 0x54, 0x5a, 0x00
.L_0:


//--------------------- .nv.constant0.triton_poi_fused_addmm_tanh_0 --------------------------
	.section	.nv.constant0.triton_poi_fused_addmm_tanh_0,"a",@progbits
	.sectionflags	@""
	.align	4
.nv.constant0.triton_poi_fused_addmm_tanh_0:
	.zero		548
